	.headerflags	@"EF_CUDA_TEXMODE_UNIFIED EF_CUDA_64BIT_ADDRESS EF_CUDA_ACCELERATORS EF_CUDA_SM90 EF_CUDA_VIRTUAL_SM(EF_CUDA_SM90)"
	.elftype	@"ET_EXEC"


//--------------------- .nv.info                  --------------------------
	.section	.nv.info,"",@"SHT_CUDA_INFO"
	.align	4


	//----- nvinfo : EIATTR_REGCOUNT
	.align		4
        /*0000*/ 	.byte	0x04, 0x2f
        /*0002*/ 	.short	(.L_1 - .L_0)
	.align		4
.L_0:
        /*0004*/ 	.word	index@(triton_poi_fused_cat_convolution_31)
        /*0008*/ 	.word	0x00000017


	//----- nvinfo : EIATTR_MIN_STACK_SIZE
	.align		4
.L_1:
        /*000c*/ 	.byte	0x04, 0x12
        /*000e*/ 	.short	(.L_3 - .L_2)
	.align		4
.L_2:
        /*0010*/ 	.word	index@(triton_poi_fused_cat_convolution_31)
        /*0014*/ 	.word	0x00000000


	//----- nvinfo : EIATTR_FRAME_SIZE
	.align		4
.L_3:
        /*0018*/ 	.byte	0x04, 0x11
        /*001a*/ 	.short	(.L_5 - .L_4)
	.align		4
.L_4:
        /*001c*/ 	.word	index@(triton_poi_fused_cat_convolution_31)
        /*0020*/ 	.word	0x00000000


	//----- nvinfo : EIATTR_MIN_STACK_SIZE
	.align		4
.L_5:
        /*0024*/ 	.byte	0x04, 0x12
        /*0026*/ 	.short	(.L_7 - .L_6)
	.align		4
.L_6:
        /*0028*/ 	.word	index@(triton_poi_fused_cat_convolution_31)
        /*002c*/ 	.word	0x00000000
.L_7:


//--------------------- .nv.info.triton_poi_fused_cat_convolution_31 --------------------------
	.section	.nv.info.triton_poi_fused_cat_convolution_31,"",@"SHT_CUDA_INFO"
	.sectionflags	@""
	.align	4


	//----- nvinfo : EIATTR_CUDA_API_VERSION
	.align		4
        /*0000*/ 	.byte	0x04, 0x37
        /*0002*/ 	.short	(.L_9 - .L_8)
.L_8:
        /*0004*/ 	.word	0x0000007c


	//----- nvinfo : EIATTR_KPARAM_INFO
	.align		4
.L_9:
        /*0008*/ 	.byte	0x04, 0x17
        /*000a*/ 	.short	(.L_11 - .L_10)
.L_10:
        /*000c*/ 	.word	0x00000000
        /*0010*/ 	.short	0x0004
        /*0012*/ 	.short	0x001c
        /*0014*/ 	.byte	0x00, 0xf0, 0x11, 0x00


	//----- nvinfo : EIATTR_KPARAM_INFO
	.align		4
.L_11:
        /*0018*/ 	.byte	0x04, 0x17
        /*001a*/ 	.short	(.L_13 - .L_12)
.L_12:
        /*001c*/ 	.word	0x00000000
        /*0020*/ 	.short	0x0003
        /*0022*/ 	.short	0x0018
        /*0024*/ 	.byte	0x00, 0xf0, 0x11, 0x00


	//----- nvinfo : EIATTR_KPARAM_INFO
	.align		4
.L_13:
        /*0028*/ 	.byte	0x04, 0x17
        /*002a*/ 	.short	(.L_15 - .L_14)
.L_14:
        /*002c*/ 	.word	0x00000000
        /*0030*/ 	.short	0x0002
        /*0032*/ 	.short	0x0010
        /*0034*/ 	.byte	0x00, 0xf4, 0x21, 0x00


	//----- nvinfo : EIATTR_KPARAM_INFO
	.align		4
.L_15:
        /*0038*/ 	.byte	0x04, 0x17
        /*003a*/ 	.short	(.L_17 - .L_16)
.L_16:
        /*003c*/ 	.word	0x00000000
        /*0040*/ 	.short	0x0001
        /*0042*/ 	.short	0x0008
        /*0044*/ 	.byte	0x00, 0xf4, 0x21, 0x00


	//----- nvinfo : EIATTR_KPARAM_INFO
	.align		4
.L_17:
        /*0048*/ 	.byte	0x04, 0x17
        /*004a*/ 	.short	(.L_19 - .L_18)
.L_18:
        /*004c*/ 	.word	0x00000000
        /*0050*/ 	.short	0x0000
        /*0052*/ 	.short	0x0000
        /*0054*/ 	.byte	0x00, 0xf4, 0x21, 0x00


	//----- nvinfo : EIATTR_SPARSE_MMA_MASK
	.align		4
.L_19:
        /*0058*/ 	.byte	0x03, 0x50
        /*005a*/ 	.short	0x0000


	//----- nvinfo : EIATTR_MAXREG_COUNT
	.align		4
        /*005c*/ 	.byte	0x03, 0x1b
        /*005e*/ 	.short	0x00ff


	//----- nvinfo : EIATTR_EXIT_INSTR_OFFSETS
	.align		4
        /*0060*/ 	.byte	0x04, 0x1c
        /*0062*/ 	.short	(.L_21 - .L_20)


	//   ....[0]....
.L_20:
        /*0064*/ 	.word	0x000003e0


	//   ....[1]....
        /*0068*/ 	.word	0x00000400


	//----- nvinfo : EIATTR_REQNTID
	.align		4
.L_21:
        /*006c*/ 	.byte	0x04, 0x10
        /*006e*/ 	.short	(.L_23 - .L_22)
.L_22:
        /*0070*/ 	.word	0x00000080
        /*0074*/ 	.word	0x00000001
        /*0078*/ 	.word	0x00000001


	//----- nvinfo : EIATTR_CBANK_PARAM_SIZE
	.align		4
.L_23:
        /*007c*/ 	.byte	0x03, 0x19
        /*007e*/ 	.short	0x0020


	//----- nvinfo : EIATTR_PARAM_CBANK
	.align		4
        /*0080*/ 	.byte	0x04, 0x0a
        /*0082*/ 	.short	(.L_25 - .L_24)
	.align		4
.L_24:
        /*0084*/ 	.word	index@(.nv.constant0.triton_poi_fused_cat_convolution_31)
        /*0088*/ 	.short	0x0210
        /*008a*/ 	.short	0x0020


	//----- nvinfo : EIATTR_SW_WAR
	.align		4
.L_25:
        /*008c*/ 	.byte	0x04, 0x36
        /*008e*/ 	.short	(.L_27 - .L_26)
.L_26:
        /*0090*/ 	.word	0x00000008
.L_27:


//--------------------- .nv.callgraph             --------------------------
	.section	.nv.callgraph,"",@"SHT_CUDA_CALLGRAPH"
	.align	4
	.sectionentsize	8
	.align		4
        /*0000*/ 	.word	0x00000000
	.align		4
        /*0004*/ 	.word	0xffffffff
	.align		4
        /*0008*/ 	.word	0x00000000
	.align		4
        /*000c*/ 	.word	0xfffffffe
	.align		4
        /*0010*/ 	.word	0x00000000
	.align		4
        /*0014*/ 	.word	0xfffffffd
	.align		4
        /*0018*/ 	.word	0x00000000
	.align		4
        /*001c*/ 	.word	0xfffffffc


//--------------------- .text.triton_poi_fused_cat_convolution_31 --------------------------
	.section	.text.triton_poi_fused_cat_convolution_31,"ax",@progbits
	.sectionflags	@"SHF_BARRIERS=1"
	.align	128
        .global         triton_poi_fused_cat_convolution_31
        .type           triton_poi_fused_cat_convolution_31,@function
        .size           triton_poi_fused_cat_convolution_31,(.L_x_1 - triton_poi_fused_cat_convolution_31)
        .other          triton_poi_fused_cat_convolution_31,@"STO_CUDA_ENTRY STV_DEFAULT"
triton_poi_fused_cat_convolution_31:
.text.triton_poi_fused_cat_convolution_31:
[----:B------:R-:W0:Y:S02]  /*0000*/  LDC R1, c[0x0][0x28] ;  /* 0x00000a00ff017b82 */ /* 0x000e240000000800 */
[----:B------:R-:W1:Y:S01]  /*0010*/  S2R R13, SR_TID.X ;  /* 0x00000000000d7919 */ /* 0x000e620000002100 */
[----:B------:R-:W-:Y:S01]  /*0020*/  ULDC.64 UR6, c[0x0][0x208] ;  /* 0x0000820000067ab9 */ /* 0x000fe20000000a00 */
[----:B------:R-:W2:Y:S01]  /*0030*/  S2R R2, SR_CTAID.Y ;  /* 0x0000000000027919 */ /* 0x000ea20000002600 */
[----:B------:R-:W3:Y:S01]  /*0040*/  S2R R12, SR_CTAID.X ;  /* 0x00000000000c7919 */ /* 0x000ee20000002500 */
[----:B-1----:R-:W-:Y:S02]  /*0050*/  LOP3.LUT R9, R13, 0x1, RZ, 0xc0, !PT ;  /* 0x000000010d097812 */ /* 0x002fe400078ec0ff */
[----:B------:R-:W-:Y:S01]  /*0060*/  SHF.R.U32.HI R8, RZ, 0x1, R13 ;  /* 0x00000001ff087819 */ /* 0x000fe2000001160d */
[----:B--2---:R-:W-:Y:S01]  /*0070*/  IMAD.SHL.U32 R0, R2, 0x8, RZ ;  /* 0x0000000802007824 */ /* 0x004fe200078e00ff */
[----:B------:R-:W-:Y:S02]  /*0080*/  SHF.R.S32.HI R5, RZ, 0x1c, R2 ;  /* 0x0000001cff057819 */ /* 0x000fe40000011402 */
[----:B------:R-:W1:Y:S01]  /*0090*/  LDC.64 R2, c[0x0][0x210] ;  /* 0x00008400ff027b82 */ /* 0x000e620000000a00 */
[----:B------:R-:W-:Y:S01]  /*00a0*/  IMAD R4, R9, 0x4, R0 ;  /* 0x0000000409047824 */ /* 0x000fe200078e0200 */
[----:B------:R-:W-:Y:S01]  /*00b0*/  SGXT R5, R5, 0x1 ;  /* 0x000000010505781a */ /* 0x000fe20000000200 */
[----:B---3--:R-:W-:Y:S01]  /*00c0*/  IMAD.SHL.U32 R12, R12, 0x40, RZ ;  /* 0x000000400c0c7824 */ /* 0x008fe200078e00ff */
[----:B------:R-:W-:-:S02]  /*00d0*/  SGXT.U32 R8, R8, 0x6 ;  /* 0x000000060808781a */ /* 0x000fc40000000000 */
[----:B------:R-:W-:-:S04]  /*00e0*/  LEA.HI R5, R5, R4, RZ, 0x8 ;  /* 0x0000000405057211 */ /* 0x000fc800078f40ff */
[C---:B------:R-:W-:Y:S01]  /*00f0*/  LOP3.LUT R7, R5.reuse, 0xffffff00, RZ, 0xc0, !PT ;  /* 0xffffff0005077812 */ /* 0x040fe200078ec0ff */
[----:B------:R-:W-:-:S04]  /*0100*/  IMAD.SHL.U32 R5, R5, 0x40, RZ ;  /* 0x0000004005057824 */ /* 0x000fc800078e00ff */
[----:B------:R-:W-:Y:S01]  /*0110*/  IMAD.IADD R7, R4, 0x1, -R7 ;  /* 0x0000000104077824 */ /* 0x000fe200078e0a07 */
[----:B------:R-:W-:Y:S02]  /*0120*/  LOP3.LUT R4, R12, R8, RZ, 0xfc, !PT ;  /* 0x000000080c047212 */ /* 0x000fe400078efcff */
[----:B------:R-:W-:Y:S02]  /*0130*/  LOP3.LUT R6, R5, 0xffffc000, RZ, 0xc0, !PT ;  /* 0xffffc00005067812 */ /* 0x000fe400078ec0ff */
[C---:B------:R-:W-:Y:S01]  /*0140*/  ISETP.GE.AND P0, PT, R4.reuse, 0x40, PT ;  /* 0x000000400400780c */ /* 0x040fe20003f06270 */
[----:B------:R-:W-:Y:S01]  /*0150*/  IMAD R7, R4, 0x100, R7 ;  /* 0x0000010004077824 */ /* 0x000fe200078e0207 */
[----:B------:R-:W-:-:S03]  /*0160*/  CS2R R4, SRZ ;  /* 0x0000000000047805 */ /* 0x000fc6000001ff00 */
[----:B------:R-:W-:Y:S01]  /*0170*/  IMAD.IADD R17, R7, 0x1, R6 ;  /* 0x0000000107117824 */ /* 0x000fe200078e0206 */
[----:B------:R-:W-:-:S03]  /*0180*/  CS2R R6, SRZ ;  /* 0x0000000000067805 */ /* 0x000fc6000001ff00 */
[----:B-1----:R-:W-:-:S05]  /*0190*/  IMAD.WIDE R2, R17, 0x4, R2 ;  /* 0x0000000411027825 */ /* 0x002fca00078e0202 */
[----:B------:R1:W2:Y:S01]  /*01a0*/  @!P0 LDG.E.EL.128 R4, desc[UR6][R2.64] ;  /* 0x0000000602048981 */ /* 0x0002a2000c2e1d00 */
[----:B------:R-:W3:Y:S01]  /*01b0*/  S2UR UR5, SR_CgaCtaId ;  /* 0x00000000000579c3 */ /* 0x000ee20000008800 */
[----:B------:R-:W-:Y:S01]  /*01c0*/  UMOV UR4, 0x400 ;  /* 0x0000040000047882 */ /* 0x000fe20000000000 */
[----:B------:R-:W-:Y:S01]  /*01d0*/  IMAD.SHL.U32 R10, R9, 0x100, RZ ;  /* 0x00000100090a7824 */ /* 0x000fe200078e00ff */
[----:B------:R-:W-:Y:S01]  /*01e0*/  PRMT R8, R8, 0x6540, R9 ;  /* 0x0000654008087816 */ /* 0x000fe20000000009 */
[----:B------:R-:W-:Y:S01]  /*01f0*/  IMAD.SHL.U32 R15, R13, 0x10, RZ ;  /* 0x000000100d0f7824 */ /* 0x000fe200078e00ff */
[--C-:B------:R-:W-:Y:S02]  /*0200*/  SHF.R.U32.HI R14, RZ, 0x2, R13.reuse ;  /* 0x00000002ff0e7819 */ /* 0x100fe4000001160d */
[----:B------:R-:W-:Y:S02]  /*0210*/  SHF.R.U32.HI R20, RZ, 0x4, R13 ;  /* 0x00000004ff147819 */ /* 0x000fe4000001160d */
[----:B------:R-:W-:Y:S01]  /*0220*/  LOP3.LUT R14, R14, 0x1c, RZ, 0xc0, !PT ;  /* 0x0000001c0e0e7812 */ /* 0x000fe200078ec0ff */
[----:B-1----:R-:W1:Y:S01]  /*0230*/  LDC.64 R2, c[0x0][0x220] ;  /* 0x00008800ff027b82 */ /* 0x002e620000000a00 */
[----:B------:R-:W-:Y:S01]  /*0240*/  LOP3.LUT R15, R15, 0x7f0, RZ, 0xc0, !PT ;  /* 0x000007f00f0f7812 */ /* 0x000fe200078ec0ff */
[----:B---3--:R-:W-:-:S06]  /*0250*/  UPRMT UR4, UR5, 0x654, UR4 ;  /* 0x0000065405047896 */ /* 0x008fcc0008000004 */
[----:B------:R-:W-:Y:S02]  /*0260*/  LEA R9, R9, UR4, 0x4 ;  /* 0x0000000409097c11 */ /* 0x000fe4000f8e20ff */
[----:B------:R-:W-:Y:S02]  /*0270*/  LEA.HI R11, R10, UR4, RZ, 0x1c ;  /* 0x000000040a0b7c11 */ /* 0x000fe4000f8fe0ff */
[----:B------:R-:W-:Y:S01]  /*0280*/  IADD3 R18, R15, UR4, R14 ;  /* 0x000000040f127c10 */ /* 0x000fe2000fffe00e */
[C---:B------:R-:W-:Y:S01]  /*0290*/  IMAD R19, R8.reuse, 0x4, R9 ;  /* 0x0000000408137824 */ /* 0x040fe200078e0209 */
[----:B------:R-:W3:Y:S01]  /*02a0*/  LDC.64 R14, c[0x0][0x218] ;  /* 0x00008600ff0e7b82 */ /* 0x000ee20000000a00 */
[----:B------:R-:W-:Y:S02]  /*02b0*/  IMAD R16, R8, 0x4, R11 ;  /* 0x0000000408107824 */ /* 0x000fe400078e020b */
[----:B-1----:R-:W-:Y:S01]  /*02c0*/  IMAD.WIDE R2, R17, 0x4, R2 ;  /* 0x0000000411027825 */ /* 0x002fe200078e0202 */
[----:B--2---:R1:W-:Y:S04]  /*02d0*/  STS [R19], R4 ;  /* 0x0000000413007388 */ /* 0x0043e80000000800 */
[----:B------:R-:W-:Y:S04]  /*02e0*/  STS [R16+0x104], R5 ;  /* 0x0001040510007388 */ /* 0x000fe80000000800 */
[----:B------:R-:W-:Y:S01]  /*02f0*/  STS [R16+0x208], R6 ;  /* 0x0002080610007388 */ /* 0x000fe20000000800 */
[----:B-1----:R-:W-:Y:S01]  /*0300*/  IMAD.SHL.U32 R19, R13, 0x4, RZ ;  /* 0x000000040d137824 */ /* 0x002fe200078e00ff */
[----:B------:R-:W-:-:S02]  /*0310*/  SGXT.U32 R13, R20, 0x3 ;  /* 0x00000003140d781a */ /* 0x000fc40000000000 */
[----:B------:R-:W-:Y:S02]  /*0320*/  STS [R16+0x30c], R7 ;  /* 0x00030c0710007388 */ /* 0x000fe40000000800 */
[----:B------:R-:W-:Y:S01]  /*0330*/  LOP3.LUT R12, R12, 0x3c, R19, 0xf8, !PT ;  /* 0x0000003c0c0c7812 */ /* 0x000fe200078ef813 */
[----:B------:R-:W-:Y:S01]  /*0340*/  BAR.SYNC.DEFER_BLOCKING 0x0 ;  /* 0x0000000000007b1d */ /* 0x000fe20000010000 */
[----:B------:R-:W-:Y:S02]  /*0350*/  LOP3.LUT R13, R0, R13, RZ, 0xfc, !PT ;  /* 0x0000000d000d7212 */ /* 0x000fe400078efcff */
[----:B------:R-:W-:-:S03]  /*0360*/  ISETP.GE.AND P1, PT, R12, 0x40, PT ;  /* 0x000000400c00780c */ /* 0x000fc60003f26270 */
[----:B------:R-:W-:-:S04]  /*0370*/  IMAD R13, R13, 0x40, R12 ;  /* 0x000000400d0d7824 */ /* 0x000fc800078e020c */
[----:B---3--:R-:W-:Y:S01]  /*0380*/  IMAD.WIDE R14, R13, 0x4, R14 ;  /* 0x000000040d0e7825 */ /* 0x008fe200078e020e */
[----:B------:R-:W-:Y:S04]  /*0390*/  LDS R8, [R18] ;  /* 0x0000000012087984 */ /* 0x000fe80000000800 */
[----:B------:R-:W-:Y:S04]  /*03a0*/  LDS R9, [R18+0x4] ;  /* 0x0000040012097984 */ /* 0x000fe80000000800 */
[----:B------:R-:W-:Y:S04]  /*03b0*/  LDS R10, [R18+0x8] ;  /* 0x00000800120a7984 */ /* 0x000fe80000000800 */
[----:B------:R-:W1:Y:S04]  /*03c0*/  LDS R11, [R18+0xc] ;  /* 0x00000c00120b7984 */ /* 0x000e680000000800 */
[----:B-1----:R1:W-:Y:S01]  /*03d0*/  @!P1 STG.E.128 desc[UR6][R14.64], R8 ;  /* 0x000000080e009986 */ /* 0x0023e2000c101d06 */
[----:B------:R-:W-:Y:S05]  /*03e0*/  @P0 EXIT ;  /* 0x000000000000094d */ /* 0x000fea0003800000 */
[----:B------:R-:W-:Y:S01]  /*03f0*/  STG.E.128 desc[UR6][R2.64], R4 ;  /* 0x0000000402007986 */ /* 0x000fe2000c101d06 */
[----:B------:R-:W-:Y:S05]  /*0400*/  EXIT ;  /* 0x000000000000794d */ /* 0x000fea0003800000 */
.L_x_0:
[----:B------:R-:W-:-:S00]  /*0410*/  BRA `(.L_x_0) ;  /* 0xfffffffc00fc7947 */ /* 0x000fc0000383ffff */
[----:B------:R-:W-:-:S00]  /*0420*/  NOP ;  /* 0x0000000000007918 */ /* 0x000fc00000000000 */
        /* <DEDUP_REMOVED lines=13> */
.L_x_1:


//--------------------- .nv.shared.triton_poi_fused_cat_convolution_31 --------------------------
	.section	.nv.shared.triton_poi_fused_cat_convolution_31,"aw",@nobits
	.sectionflags	@""
	.align	16
	.zero		1024


//--------------------- .nv.constant0.triton_poi_fused_cat_convolution_31 --------------------------
	.section	.nv.constant0.triton_poi_fused_cat_convolution_31,"a",@progbits
	.sectionflags	@""
	.align	4
.nv.constant0.triton_poi_fused_cat_convolution_31:
	.zero		560
